	.headerflags	@"EF_CUDA_TEXMODE_UNIFIED EF_CUDA_64BIT_ADDRESS EF_CUDA_ACCELERATORS EF_CUDA_SM90 EF_CUDA_VIRTUAL_SM(EF_CUDA_SM90)"
	.elftype	@"ET_EXEC"


//--------------------- .nv.info                  --------------------------
	.section	.nv.info,"",@"SHT_CUDA_INFO"
	.align	4


	//----- nvinfo : EIATTR_REGCOUNT
	.align		4
        /*0000*/ 	.byte	0x04, 0x2f
        /*0002*/ 	.short	(.L_1 - .L_0)
	.align		4
.L_0:
        /*0004*/ 	.word	index@(triton_poi_fused_8)
        /*0008*/ 	.word	0x0000001e


	//----- nvinfo : EIATTR_MIN_STACK_SIZE
	.align		4
.L_1:
        /*000c*/ 	.byte	0x04, 0x12
        /*000e*/ 	.short	(.L_3 - .L_2)
	.align		4
.L_2:
        /*0010*/ 	.word	index@(triton_poi_fused_8)
        /*0014*/ 	.word	0x00000000


	//----- nvinfo : EIATTR_FRAME_SIZE
	.align		4
.L_3:
        /*0018*/ 	.byte	0x04, 0x11
        /*001a*/ 	.short	(.L_5 - .L_4)
	.align		4
.L_4:
        /*001c*/ 	.word	index@(triton_poi_fused_8)
        /*0020*/ 	.word	0x00000000


	//----- nvinfo : EIATTR_MIN_STACK_SIZE
	.align		4
.L_5:
        /*0024*/ 	.byte	0x04, 0x12
        /*0026*/ 	.short	(.L_7 - .L_6)
	.align		4
.L_6:
        /*0028*/ 	.word	index@(triton_poi_fused_8)
        /*002c*/ 	.word	0x00000000
.L_7:


//--------------------- .nv.info.triton_poi_fused_8 --------------------------
	.section	.nv.info.triton_poi_fused_8,"",@"SHT_CUDA_INFO"
	.sectionflags	@""
	.align	4


	//----- nvinfo : EIATTR_CUDA_API_VERSION
	.align		4
        /*0000*/ 	.byte	0x04, 0x37
        /*0002*/ 	.short	(.L_9 - .L_8)
.L_8:
        /*0004*/ 	.word	0x0000007c


	//----- nvinfo : EIATTR_KPARAM_INFO
	.align		4
.L_9:
        /*0008*/ 	.byte	0x04, 0x17
        /*000a*/ 	.short	(.L_11 - .L_10)
.L_10:
        /*000c*/ 	.word	0x00000000
        /*0010*/ 	.short	0x0003
        /*0012*/ 	.short	0x0014
        /*0014*/ 	.byte	0x00, 0xf0, 0x11, 0x00


	//----- nvinfo : EIATTR_KPARAM_INFO
	.align		4
.L_11:
        /*0018*/ 	.byte	0x04, 0x17
        /*001a*/ 	.short	(.L_13 - .L_12)
.L_12:
        /*001c*/ 	.word	0x00000000
        /*0020*/ 	.short	0x0002
        /*0022*/ 	.short	0x0010
        /*0024*/ 	.byte	0x00, 0xf0, 0x11, 0x00


	//----- nvinfo : EIATTR_KPARAM_INFO
	.align		4
.L_13:
        /*0028*/ 	.byte	0x04, 0x17
        /*002a*/ 	.short	(.L_15 - .L_14)
.L_14:
        /*002c*/ 	.word	0x00000000
        /*0030*/ 	.short	0x0001
        /*0032*/ 	.short	0x0008
        /*0034*/ 	.byte	0x00, 0xf4, 0x21, 0x00


	//----- nvinfo : EIATTR_KPARAM_INFO
	.align		4
.L_15:
        /*0038*/ 	.byte	0x04, 0x17
        /*003a*/ 	.short	(.L_17 - .L_16)
.L_16:
        /*003c*/ 	.word	0x00000000
        /*0040*/ 	.short	0x0000
        /*0042*/ 	.short	0x0000
        /*0044*/ 	.byte	0x00, 0xf4, 0x21, 0x00


	//----- nvinfo : EIATTR_SPARSE_MMA_MASK
	.align		4
.L_17:
        /*0048*/ 	.byte	0x03, 0x50
        /*004a*/ 	.short	0x0000


	//----- nvinfo : EIATTR_MAXREG_COUNT
	.align		4
        /*004c*/ 	.byte	0x03, 0x1b
        /*004e*/ 	.short	0x00ff


	//----- nvinfo : EIATTR_EXIT_INSTR_OFFSETS
	.align		4
        /*0050*/ 	.byte	0x04, 0x1c
        /*0052*/ 	.short	(.L_19 - .L_18)


	//   ....[0]....
.L_18:
        /*0054*/ 	.word	0x000006d0


	//   ....[1]....
        /*0058*/ 	.word	0x00000720


	//----- nvinfo : EIATTR_REQNTID
	.align		4
.L_19:
        /*005c*/ 	.byte	0x04, 0x10
        /*005e*/ 	.short	(.L_21 - .L_20)
.L_20:
        /*0060*/ 	.word	0x00000080
        /*0064*/ 	.word	0x00000001
        /*0068*/ 	.word	0x00000001


	//----- nvinfo : EIATTR_CBANK_PARAM_SIZE
	.align		4
.L_21:
        /*006c*/ 	.byte	0x03, 0x19
        /*006e*/ 	.short	0x0018


	//----- nvinfo : EIATTR_PARAM_CBANK
	.align		4
        /*0070*/ 	.byte	0x04, 0x0a
        /*0072*/ 	.short	(.L_23 - .L_22)
	.align		4
.L_22:
        /*0074*/ 	.word	index@(.nv.constant0.triton_poi_fused_8)
        /*0078*/ 	.short	0x0210
        /*007a*/ 	.short	0x0018


	//----- nvinfo : EIATTR_SW_WAR
	.align		4
.L_23:
        /*007c*/ 	.byte	0x04, 0x36
        /*007e*/ 	.short	(.L_25 - .L_24)
.L_24:
        /*0080*/ 	.word	0x00000008
.L_25:


//--------------------- .nv.callgraph             --------------------------
	.section	.nv.callgraph,"",@"SHT_CUDA_CALLGRAPH"
	.align	4
	.sectionentsize	8
	.align		4
        /*0000*/ 	.word	0x00000000
	.align		4
        /*0004*/ 	.word	0xffffffff
	.align		4
        /*0008*/ 	.word	0x00000000
	.align		4
        /*000c*/ 	.word	0xfffffffe
	.align		4
        /*0010*/ 	.word	0x00000000
	.align		4
        /*0014*/ 	.word	0xfffffffd
	.align		4
        /*0018*/ 	.word	0x00000000
	.align		4
        /*001c*/ 	.word	0xfffffffc


//--------------------- .text.triton_poi_fused_8  --------------------------
	.section	.text.triton_poi_fused_8,"ax",@progbits
	.sectionflags	@"SHF_BARRIERS=1"
	.align	128
        .global         triton_poi_fused_8
        .type           triton_poi_fused_8,@function
        .size           triton_poi_fused_8,(.L_x_1 - triton_poi_fused_8)
        .other          triton_poi_fused_8,@"STO_CUDA_ENTRY STV_DEFAULT"
triton_poi_fused_8:
.text.triton_poi_fused_8:
[----:B------:R-:W0:Y:S01]  /*0000*/  LDC R1, c[0x0][0x28] ;  /* 0x00000a00ff017b82 */ /* 0x000e220000000800 */
[----:B------:R-:W1:Y:S07]  /*0010*/  S2R R19, SR_CTAID.Z ;  /* 0x0000000000137919 */ /* 0x000e6e0000002700 */
[----:B------:R-:W1:Y:S01]  /*0020*/  S2UR UR4, SR_CTAID.Y ;  /* 0x00000000000479c3 */ /* 0x000e620000002600 */
[----:B------:R-:W-:Y:S01]  /*0030*/  IMAD.MOV.U32 R14, RZ, RZ, RZ ;  /* 0x000000ffff0e7224 */ /* 0x000fe200078e00ff */
[----:B------:R-:W-:Y:S01]  /*0040*/  ULDC.64 UR6, c[0x0][0x208] ;  /* 0x0000820000067ab9 */ /* 0x000fe20000000a00 */
[----:B------:R-:W2:Y:S01]  /*0050*/  S2R R15, SR_CTAID.X ;  /* 0x00000000000f7919 */ /* 0x000ea20000002500 */
[----:B------:R-:W3:Y:S04]  /*0060*/  S2R R18, SR_TID.X ;  /* 0x0000000000127919 */ /* 0x000ee80000002100 */
[----:B------:R-:W1:Y:S08]  /*0070*/  LDC R0, c[0x0][0x10] ;  /* 0x00000400ff007b82 */ /* 0x000e700000000800 */
[----:B------:R-:W4:Y:S01]  /*0080*/  LDC.64 R16, c[0x0][0x210] ;  /* 0x00008400ff107b82 */ /* 0x000f220000000a00 */
[----:B-1----:R-:W-:-:S02]  /*0090*/  IMAD R19, R19, R0, UR4 ;  /* 0x0000000413137e24 */ /* 0x002fc4000f8e0200 */
[----:B--2---:R-:W-:Y:S02]  /*00a0*/  IMAD.SHL.U32 R15, R15, 0x10, RZ ;  /* 0x000000100f0f7824 */ /* 0x004fe400078e00ff */
[----:B------:R-:W-:Y:S01]  /*00b0*/  IMAD.SHL.U32 R19, R19, 0x40, RZ ;  /* 0x0000004013137824 */ /* 0x000fe200078e00ff */
[----:B---3--:R-:W-:Y:S02]  /*00c0*/  SHF.R.U32.HI R0, RZ, 0x4, R18 ;  /* 0x00000004ff007819 */ /* 0x008fe40000011612 */
[----:B------:R-:W-:Y:S02]  /*00d0*/  LOP3.LUT R4, R15, 0xf, R18, 0xf8, !PT ;  /* 0x0000000f0f047812 */ /* 0x000fe400078ef812 */
[----:B------:R-:W-:Y:S02]  /*00e0*/  SGXT.U32 R0, R0, 0x3 ;  /* 0x000000030000781a */ /* 0x000fe40000000000 */
[----:B------:R-:W-:Y:S02]  /*00f0*/  ISETP.GE.AND P0, PT, R4, 0x9, PT ;  /* 0x000000090400780c */ /* 0x000fe40003f06270 */
[----:B------:R-:W-:-:S02]  /*0100*/  LOP3.LUT R3, R19, 0x8, R0, 0xfe, !PT ;  /* 0x0000000813037812 */ /* 0x000fc400078efe00 */
[----:B------:R-:W-:Y:S02]  /*0110*/  LOP3.LUT R2, R19, R0, RZ, 0xfc, !PT ;  /* 0x0000000013027212 */ /* 0x000fe400078efcff */
[C---:B------:R-:W-:Y:S01]  /*0120*/  ISETP.LT.AND P2, PT, R3.reuse, 0x14000, !P0 ;  /* 0x000140000300780c */ /* 0x040fe20004741270 */
[--C-:B------:R-:W-:Y:S01]  /*0130*/  IMAD R3, R3, 0x9, R4.reuse ;  /* 0x0000000903037824 */ /* 0x100fe200078e0204 */
[----:B------:R-:W-:Y:S01]  /*0140*/  LOP3.LUT R6, R19, 0x10, R0, 0xfe, !PT ;  /* 0x0000001013067812 */ /* 0x000fe200078efe00 */
[C---:B------:R-:W-:Y:S01]  /*0150*/  IMAD R5, R2.reuse, 0x9, R4 ;  /* 0x0000000902057824 */ /* 0x040fe200078e0204 */
[----:B------:R-:W-:Y:S02]  /*0160*/  LOP3.LUT R7, R19, 0x18, R0, 0xfe, !PT ;  /* 0x0000001813077812 */ /* 0x000fe400078efe00 */
[----:B------:R-:W-:Y:S01]  /*0170*/  ISETP.LT.AND P1, PT, R2, 0x14000, !P0 ;  /* 0x000140000200780c */ /* 0x000fe20004721270 */
[----:B----4-:R-:W-:Y:S01]  /*0180*/  IMAD.WIDE R2, R3, 0x4, R16 ;  /* 0x0000000403027825 */ /* 0x010fe200078e0210 */
[----:B------:R-:W-:-:S02]  /*0190*/  ISETP.LT.AND P6, PT, R6, 0x14000, !P0 ;  /* 0x000140000600780c */ /* 0x000fc400047c1270 */
[----:B------:R-:W-:Y:S02]  /*01a0*/  LOP3.LUT R8, R19, 0x20, R0, 0xfe, !PT ;  /* 0x0000002013087812 */ /* 0x000fe400078efe00 */
[----:B------:R-:W-:Y:S01]  /*01b0*/  ISETP.LT.AND P5, PT, R7, 0x14000, !P0 ;  /* 0x000140000700780c */ /* 0x000fe200047a1270 */
[----:B------:R1:W2:Y:S01]  /*01c0*/  @P2 LDG.E.EL R14, desc[UR6][R2.64] ;  /* 0x00000006020e2981 */ /* 0x0002a2000c2e1900 */
[----:B------:R-:W-:Y:S02]  /*01d0*/  LOP3.LUT R4, R19, 0x28, R0, 0xfe, !PT ;  /* 0x0000002813047812 */ /* 0x000fe400078efe00 */
[----:B------:R-:W-:Y:S02]  /*01e0*/  LOP3.LUT R6, R19, 0x30, R0, 0xfe, !PT ;  /* 0x0000003013067812 */ /* 0x000fe400078efe00 */
[----:B------:R-:W-:Y:S02]  /*01f0*/  LOP3.LUT R7, R19, 0x38, R0, 0xfe, !PT ;  /* 0x0000003813077812 */ /* 0x000fe400078efe00 */
[----:B------:R-:W-:-:S02]  /*0200*/  ISETP.LT.AND P4, PT, R8, 0x14000, !P0 ;  /* 0x000140000800780c */ /* 0x000fc40004781270 */
[----:B------:R-:W-:Y:S02]  /*0210*/  ISETP.LT.AND P3, PT, R4, 0x14000, !P0 ;  /* 0x000140000400780c */ /* 0x000fe40004761270 */
[----:B------:R-:W-:Y:S02]  /*0220*/  ISETP.LT.AND P2, PT, R6, 0x14000, !P0 ;  /* 0x000140000600780c */ /* 0x000fe40004741270 */
[----:B------:R-:W-:Y:S01]  /*0230*/  ISETP.LT.AND P0, PT, R7, 0x14000, !P0 ;  /* 0x000140000700780c */ /* 0x000fe20004701270 */
[C---:B------:R-:W-:Y:S02]  /*0240*/  VIADD R7, R5.reuse, 0x90 ;  /* 0x0000009005077836 */ /* 0x040fe40000000000 */
[C---:B------:R-:W-:Y:S02]  /*0250*/  VIADD R9, R5.reuse, 0xd8 ;  /* 0x000000d805097836 */ /* 0x040fe40000000000 */
[C---:B------:R-:W-:Y:S02]  /*0260*/  VIADD R11, R5.reuse, 0x120 ;  /* 0x00000120050b7836 */ /* 0x040fe40000000000 */
[----:B------:R-:W-:-:S02]  /*0270*/  VIADD R13, R5, 0x168 ;  /* 0x00000168050d7836 */ /* 0x000fc40000000000 */
[C---:B------:R-:W-:Y:S02]  /*0280*/  VIADD R23, R5.reuse, 0x1b0 ;  /* 0x000001b005177836 */ /* 0x040fe40000000000 */
[C---:B------:R-:W-:Y:S02]  /*0290*/  VIADD R25, R5.reuse, 0x1f8 ;  /* 0x000001f805197836 */ /* 0x040fe40000000000 */
[----:B-1----:R-:W-:-:S04]  /*02a0*/  IMAD.WIDE R2, R5, 0x4, R16 ;  /* 0x0000000405027825 */ /* 0x002fc800078e0210 */
[----:B------:R-:W-:-:S04]  /*02b0*/  IMAD.WIDE R4, R7, 0x4, R16 ;  /* 0x0000000407047825 */ /* 0x000fc800078e0210 */
[----:B------:R-:W-:-:S04]  /*02c0*/  IMAD.WIDE R6, R9, 0x4, R16 ;  /* 0x0000000409067825 */ /* 0x000fc800078e0210 */
[----:B------:R-:W-:Y:S01]  /*02d0*/  IMAD.WIDE R8, R11, 0x4, R16 ;  /* 0x000000040b087825 */ /* 0x000fe200078e0210 */
[----:B------:R-:W-:-:S03]  /*02e0*/  CS2R R20, SRZ ;  /* 0x0000000000147805 */ /* 0x000fc6000001ff00 */
[----:B------:R-:W-:-:S03]  /*02f0*/  IMAD.WIDE R10, R13, 0x4, R16 ;  /* 0x000000040d0a7825 */ /* 0x000fc600078e0210 */
[----:B------:R1:W3:Y:S01]  /*0300*/  @P6 LDG.E.EL R20, desc[UR6][R4.64] ;  /* 0x0000000604146981 */ /* 0x0002e2000c2e1900 */
[--C-:B------:R-:W-:Y:S01]  /*0310*/  IMAD.WIDE R12, R23, 0x4, R16.reuse ;  /* 0x00000004170c7825 */ /* 0x100fe200078e0210 */
[----:B------:R-:W-:Y:S02]  /*0320*/  CS2R R22, SRZ ;  /* 0x0000000000167805 */ /* 0x000fe4000001ff00 */
[----:B------:R-:W4:Y:S01]  /*0330*/  @P5 LDG.E.EL R21, desc[UR6][R6.64] ;  /* 0x0000000606155981 */ /* 0x000f22000c2e1900 */
[----:B------:R-:W-:Y:S01]  /*0340*/  IMAD.WIDE R16, R25, 0x4, R16 ;  /* 0x0000000419107825 */ /* 0x000fe200078e0210 */
[----:B------:R-:W-:Y:S02]  /*0350*/  CS2R R24, SRZ ;  /* 0x0000000000187805 */ /* 0x000fe4000001ff00 */
[----:B------:R-:W5:Y:S01]  /*0360*/  @P4 LDG.E.EL R22, desc[UR6][R8.64] ;  /* 0x0000000608164981 */ /* 0x000f62000c2e1900 */
[----:B------:R-:W-:-:S03]  /*0370*/  IMAD.MOV.U32 R26, RZ, RZ, RZ ;  /* 0x000000ffff1a7224 */ /* 0x000fc600078e00ff */
[----:B------:R-:W5:Y:S04]  /*0380*/  @P3 LDG.E.EL R24, desc[UR6][R10.64] ;  /* 0x000000060a183981 */ /* 0x000f68000c2e1900 */
[----:B------:R1:W5:Y:S04]  /*0390*/  @P2 LDG.E.EL R23, desc[UR6][R12.64] ;  /* 0x000000060c172981 */ /* 0x000368000c2e1900 */
[----:B------:R1:W5:Y:S04]  /*03a0*/  @P1 LDG.E.EL R26, desc[UR6][R2.64] ;  /* 0x00000006021a1981 */ /* 0x000368000c2e1900 */
[----:B------:R-:W5:Y:S01]  /*03b0*/  @P0 LDG.E.EL R25, desc[UR6][R16.64] ;  /* 0x0000000610190981 */ /* 0x000f62000c2e1900 */
[----:B------:R-:W1:Y:S01]  /*03c0*/  S2R R27, SR_TID.X ;  /* 0x00000000001b7919 */ /* 0x000e620000002100 */
[----:B------:R-:W1:Y:S01]  /*03d0*/  S2UR UR5, SR_CgaCtaId ;  /* 0x00000000000579c3 */ /* 0x000e620000008800 */
[----:B------:R-:W-:Y:S01]  /*03e0*/  UMOV UR4, 0x400 ;  /* 0x0000040000047882 */ /* 0x000fe20000000000 */
[----:B-1----:R-:W-:Y:S01]  /*03f0*/  IMAD.SHL.U32 R4, R27, 0x40, RZ ;  /* 0x000000401b047824 */ /* 0x002fe200078e00ff */
[----:B------:R-:W-:-:S04]  /*0400*/  SHF.R.U32.HI R5, RZ, 0x4, R27 ;  /* 0x00000004ff057819 */ /* 0x000fc8000001161b */
[----:B------:R-:W-:Y:S02]  /*0410*/  SGXT.U32 R5, R5, 0x3 ;  /* 0x000000030505781a */ /* 0x000fe40000000000 */
[----:B------:R-:W-:Y:S01]  /*0420*/  LOP3.LUT R4, R4, 0x3c0, RZ, 0xc0, !PT ;  /* 0x000003c004047812 */ /* 0x000fe200078ec0ff */
[----:B0-----:R-:W-:-:S03]  /*0430*/  UPRMT UR4, UR5, 0x654, UR4 ;  /* 0x0000065405047896 */ /* 0x001fc60008000004 */
[----:B------:R-:W-:-:S04]  /*0440*/  LOP3.LUT R5, R4, R5, RZ, 0xfc, !PT ;  /* 0x0000000504057212 */ /* 0x000fc800078efcff */
[----:B------:R-:W-:-:S04]  /*0450*/  LEA.HI R5, R4, R5, RZ, 0x1c ;  /* 0x0000000504057211 */ /* 0x000fc800078fe0ff */
[----:B------:R-:W-:Y:S01]  /*0460*/  LEA R13, R5, UR4, 0x2 ;  /* 0x00000004050d7c11 */ /* 0x000fe2000f8e10ff */
[----:B------:R-:W-:Y:S01]  /*0470*/  IMAD.SHL.U32 R8, R27, 0x4, RZ ;  /* 0x000000041b087824 */ /* 0x000fe200078e00ff */
[----:B------:R-:W-:-:S04]  /*0480*/  SHF.R.U32.HI R2, RZ, 0x2, R27 ;  /* 0x00000002ff027819 */ /* 0x000fc8000001161b */
[----:B------:R-:W-:Y:S02]  /*0490*/  LOP3.LUT R8, R8, 0x1fc, RZ, 0xc0, !PT ;  /* 0x000001fc08087812 */ /* 0x000fe400078ec0ff */
[----:B------:R-:W-:-:S05]  /*04a0*/  LOP3.LUT R3, R2, 0x1c, RZ, 0xc0, !PT ;  /* 0x0000001c02037812 */ /* 0x000fca00078ec0ff */
[----:B------:R-:W-:-:S05]  /*04b0*/  IMAD.IADD R3, R8, 0x1, R3 ;  /* 0x0000000108037824 */ /* 0x000fca00078e0203 */
[----:B------:R-:W-:Y:S01]  /*04c0*/  LEA R4, R3, UR4, 0x2 ;  /* 0x0000000403047c11 */ /* 0x000fe2000f8e10ff */
[----:B------:R-:W-:Y:S01]  /*04d0*/  IMAD.SHL.U32 R18, R18, 0x4, RZ ;  /* 0x0000000412127824 */ /* 0x000fe200078e00ff */
[----:B------:R-:W0:Y:S04]  /*04e0*/  LDC.64 R2, c[0x0][0x218] ;  /* 0x00008600ff027b82 */ /* 0x000e280000000a00 */
[----:B------:R-:W-:-:S04]  /*04f0*/  LOP3.LUT R18, R19, 0x3c, R18, 0xf8, !PT ;  /* 0x0000003c13127812 */ /* 0x000fc800078ef812 */
[----:B------:R-:W-:-:S04]  /*0500*/  SHF.R.S32.HI R9, RZ, 0x1f, R18 ;  /* 0x0000001fff097819 */ /* 0x000fc80000011412 */
[----:B------:R-:W-:-:S04]  /*0510*/  LEA.HI R9, R9, R18, RZ, 0x8 ;  /* 0x0000001209097211 */ /* 0x000fc800078f40ff */
[----:B------:R-:W-:Y:S02]  /*0520*/  LOP3.LUT R11, R9, 0xffffff00, RZ, 0xc0, !PT ;  /* 0xffffff00090b7812 */ /* 0x000fe400078ec0ff */
[----:B------:R-:W-:Y:S02]  /*0530*/  LOP3.LUT R12, R8, 0x200, RZ, 0xfc, !PT ;  /* 0x00000200080c7812 */ /* 0x000fe400078efcff */
[----:B------:R-:W-:Y:S01]  /*0540*/  SHF.R.S32.HI R10, RZ, 0x8, R9 ;  /* 0x00000008ff0a7819 */ /* 0x000fe20000011409 */
[C---:B------:R-:W-:Y:S01]  /*0550*/  IMAD.IADD R11, R18.reuse, 0x1, -R11 ;  /* 0x00000001120b7824 */ /* 0x040fe200078e0a0b */
[----:B------:R-:W-:Y:S02]  /*0560*/  ISETP.GE.AND P0, PT, R18, 0x14000, PT ;  /* 0x000140001200780c */ /* 0x000fe40003f06270 */
[----:B------:R-:W-:Y:S02]  /*0570*/  LOP3.LUT R9, R15, R0, RZ, 0xfc, !PT ;  /* 0x000000000f097212 */ /* 0x000fe400078efcff */
[----:B------:R-:W-:-:S02]  /*0580*/  LOP3.LUT R0, R15, 0x8, R0, 0xfe, !PT ;  /* 0x000000080f007812 */ /* 0x000fc400078efe00 */
[----:B------:R-:W-:Y:S01]  /*0590*/  SHF.R.U32.HI R12, RZ, 0x4, R12 ;  /* 0x00000004ff0c7819 */ /* 0x000fe2000001160c */
[----:B------:R-:W-:Y:S01]  /*05a0*/  IMAD R10, R10, 0x900, R11 ;  /* 0x000009000a0a7824 */ /* 0x000fe200078e020b */
[C---:B------:R-:W-:Y:S02]  /*05b0*/  ISETP.LT.AND P1, PT, R9.reuse, 0x9, !P0 ;  /* 0x000000090900780c */ /* 0x040fe40004721270 */
[----:B------:R-:W-:Y:S02]  /*05c0*/  ISETP.LT.AND P0, PT, R0, 0x9, !P0 ;  /* 0x000000090000780c */ /* 0x000fe40004701270 */
[----:B------:R-:W-:Y:S01]  /*05d0*/  LOP3.LUT R11, R12, 0x3c, RZ, 0xc0, !PT ;  /* 0x0000003c0c0b7812 */ /* 0x000fe200078ec0ff */
[----:B------:R-:W-:-:S04]  /*05e0*/  IMAD R9, R9, 0x100, R10 ;  /* 0x0000010009097824 */ /* 0x000fc800078e020a */
[----:B------:R-:W-:Y:S02]  /*05f0*/  IMAD.IADD R11, R8, 0x1, R11 ;  /* 0x00000001080b7824 */ /* 0x000fe400078e020b */
[----:B0-----:R-:W-:-:S03]  /*0600*/  IMAD.WIDE R8, R9, 0x4, R2 ;  /* 0x0000000409087825 */ /* 0x001fc600078e0202 */
[----:B------:R-:W-:Y:S01]  /*0610*/  LEA R11, R11, UR4, 0x2 ;  /* 0x000000040b0b7c11 */ /* 0x000fe2000f8e10ff */
[----:B--2---:R-:W-:Y:S04]  /*0620*/  STS [R13+0x20], R14 ;  /* 0x0000200e0d007388 */ /* 0x004fe80000000800 */
[----:B---3--:R-:W-:Y:S04]  /*0630*/  STS [R13+0x40], R20 ;  /* 0x000040140d007388 */ /* 0x008fe80000000800 */
[----:B----4-:R-:W-:Y:S04]  /*0640*/  STS [R13+0x60], R21 ;  /* 0x000060150d007388 */ /* 0x010fe80000000800 */
[----:B-----5:R-:W-:Y:S04]  /*0650*/  STS [R13+0x80], R22 ;  /* 0x000080160d007388 */ /* 0x020fe80000000800 */
[----:B------:R-:W-:Y:S04]  /*0660*/  STS [R13+0xa0], R24 ;  /* 0x0000a0180d007388 */ /* 0x000fe80000000800 */
[----:B------:R-:W-:Y:S04]  /*0670*/  STS [R13+0xc0], R23 ;  /* 0x0000c0170d007388 */ /* 0x000fe80000000800 */
[----:B------:R-:W-:Y:S04]  /*0680*/  STS [R13], R26 ;  /* 0x0000001a0d007388 */ /* 0x000fe80000000800 */
[----:B------:R-:W-:Y:S01]  /*0690*/  STS [R13+0xe0], R25 ;  /* 0x0000e0190d007388 */ /* 0x000fe20000000800 */
[----:B------:R-:W-:Y:S06]  /*06a0*/  BAR.SYNC.DEFER_BLOCKING 0x0 ;  /* 0x0000000000007b1d */ /* 0x000fec0000010000 */
[----:B------:R-:W0:Y:S04]  /*06b0*/  LDS.128 R4, [R4] ;  /* 0x0000000004047984 */ /* 0x000e280000000c00 */
[----:B0-----:R0:W-:Y:S02]  /*06c0*/  @P1 STG.E.128 desc[UR6][R8.64], R4 ;  /* 0x0000000408001986 */ /* 0x0011e4000c101d06 */
[----:B0-----:R-:W-:Y:S05]  /*06d0*/  @!P0 EXIT ;  /* 0x000000000000894d */ /* 0x001fea0003800000 */
[----:B------:R-:W1:Y:S01]  /*06e0*/  LDS.128 R12, [R11+0x800] ;  /* 0x000800000b0c7984 */ /* 0x000e620000000c00 */
[----:B0-----:R-:W-:-:S04]  /*06f0*/  IMAD R5, R0, 0x100, R10 ;  /* 0x0000010000057824 */ /* 0x001fc800078e020a */
[----:B------:R-:W-:-:S05]  /*0700*/  IMAD.WIDE R2, R5, 0x4, R2 ;  /* 0x0000000405027825 */ /* 0x000fca00078e0202 */
[----:B-1----:R-:W-:Y:S01]  /*0710*/  STG.E.128 desc[UR6][R2.64], R12 ;  /* 0x0000000c02007986 */ /* 0x002fe2000c101d06 */
[----:B------:R-:W-:Y:S05]  /*0720*/  EXIT ;  /* 0x000000000000794d */ /* 0x000fea0003800000 */
.L_x_0:
[----:B------:R-:W-:-:S00]  /*0730*/  BRA `(.L_x_0) ;  /* 0xfffffffc00fc7947 */ /* 0x000fc0000383ffff */
[----:B------:R-:W-:-:S00]  /*0740*/  NOP ;  /* 0x0000000000007918 */ /* 0x000fc00000000000 */
        /* <DEDUP_REMOVED lines=11> */
.L_x_1:


//--------------------- .nv.shared.triton_poi_fused_8 --------------------------
	.section	.nv.shared.triton_poi_fused_8,"aw",@nobits
	.sectionflags	@""
	.align	16
	.zero		1024


//--------------------- .nv.constant0.triton_poi_fused_8 --------------------------
	.section	.nv.constant0.triton_poi_fused_8,"a",@progbits
	.sectionflags	@""
	.align	4
.nv.constant0.triton_poi_fused_8:
	.zero		552
